//
// Generated by NVIDIA NVVM Compiler
//
// Compiler Build ID: CL-36424714
// Cuda compilation tools, release 13.0, V13.0.88
// Based on NVVM 20.0.0
//

.version 9.0
.target sm_100
.address_size 64

	// .globl	_Z10initialize5graphi

.visible .entry _Z10initialize5graphi(
	.param .align 8 .b8 _Z10initialize5graphi_param_0[24],
	.param .u32 _Z10initialize5graphi_param_1
)
{
	.reg .pred 	%p<2>;
	.reg .b32 	%r<7>;
	.reg .b64 	%rd<5>;

	ld.param.u64 	%rd1, [_Z10initialize5graphi_param_0+8];
	ld.param.u32 	%r1, [_Z10initialize5graphi_param_1];
	mov.u32 	%r2, %ctaid.x;
	mov.u32 	%r3, %ntid.x;
	mov.u32 	%r4, %tid.x;
	mad.lo.s32 	%r5, %r2, %r3, %r4;
	setp.ne.s32 	%p1, %r5, %r1;
	selp.s32 	%r6, -1, 0, %p1;
	cvta.to.global.u64 	%rd2, %rd1;
	mul.wide.u32 	%rd3, %r5, 4;
	add.s64 	%rd4, %rd2, %rd3;
	st.global.u32 	[%rd4], %r6;
	ret;

}
	// .globl	_Z3bfsR5graphiiPb
.visible .entry _Z3bfsR5graphiiPb(
	.param .u64 .ptr .align 1 _Z3bfsR5graphiiPb_param_0,
	.param .u32 _Z3bfsR5graphiiPb_param_1,
	.param .u32 _Z3bfsR5graphiiPb_param_2,
	.param .u64 .ptr .align 1 _Z3bfsR5graphiiPb_param_3
)
{
	.reg .pred 	%p<7>;
	.reg .b16 	%rs<3>;
	.reg .b32 	%r<13>;
	.reg .b64 	%rd<15>;

	ld.param.u64 	%rd4, [_Z3bfsR5graphiiPb_param_0];
	ld.param.u32 	%r3, [_Z3bfsR5graphiiPb_param_2];
	ld.param.u64 	%rd5, [_Z3bfsR5graphiiPb_param_3];
	cvta.to.global.u64 	%rd1, %rd5;
	cvta.to.global.u64 	%rd6, %rd4;
	mov.u32 	%r4, %ctaid.x;
	mov.u32 	%r5, %ntid.x;
	mov.u32 	%r6, %tid.x;
	mad.lo.s32 	%r7, %r4, %r5, %r6;
	ld.global.u64 	%rd7, [%rd6+16];
	cvta.to.global.u64 	%rd8, %rd7;
	mul.wide.u32 	%rd9, %r7, 8;
	add.s64 	%rd10, %rd8, %rd9;
	ld.global.u32 	%r8, [%rd10];
	ld.global.u32 	%r9, [%rd10+4];
	ld.global.u64 	%rd11, [%rd6+8];
	cvta.to.global.u64 	%rd12, %rd11;
	mul.wide.s32 	%rd13, %r8, 4;
	add.s64 	%rd2, %rd12, %rd13;
	ld.global.u32 	%r1, [%rd2];
	mul.wide.s32 	%rd14, %r9, 4;
	add.s64 	%rd3, %rd12, %rd14;
	ld.global.u32 	%r10, [%rd3];
	setp.eq.s32 	%p1, %r1, -1;
	setp.ne.s32 	%p2, %r10, -1;
	or.pred  	%p3, %p1, %p2;
	@%p3 bra 	$L__BB1_2;
	add.s32 	%r12, %r3, 1;
	st.global.u32 	[%rd3], %r12;
	mov.b16 	%rs2, 0;
	st.global.u8 	[%rd1], %rs2;
	bra.uni 	$L__BB1_4;
$L__BB1_2:
	setp.eq.s32 	%p4, %r10, -1;
	setp.ne.s32 	%p5, %r1, -1;
	or.pred  	%p6, %p5, %p4;
	@%p6 bra 	$L__BB1_4;
	add.s32 	%r11, %r3, 1;
	st.global.u32 	[%rd2], %r11;
	mov.b16 	%rs1, 0;
	st.global.u8 	[%rd1], %rs1;
$L__BB1_4:
	ret;

}


// ===== COMPILED SASS (sm_100) =====

	.target	sm_100

	.elftype	@"ET_EXEC"


//--------------------- .note.nv.tkinfo           --------------------------
	.section	.note.nv.tkinfo,"",@"SHT_NOTE"
	.sectionflags	@"SHF_NOTE_NV_TKINFO"
	.tkinfo
        /*0018*/ 	.word	0x00000002
        /*0030*/ 	.string	""
        /*0030*/ 	.string	"ptxas"
        /*0030*/ 	.string	"Cuda compilation tools, release 13.0, V13.0.88"
        /*0030*/ 	.string	"Build cuda_13.0.r13.0/compiler.36424714_0"
        /*0030*/ 	.string	"-arch sm_100 -m 64 "



//--------------------- .note.nv.cuinfo           --------------------------
	.section	.note.nv.cuinfo,"",@"SHT_NOTE"
	.sectionflags	@"SHF_NOTE_NV_CUINFO"
        /*0018*/ 	.short	0x0002
        /*001a*/ 	.short	0x0064
        /*001c*/ 	.short	0x0082
	.zero		2


//--------------------- .nv.info                  --------------------------
	.section	.nv.info,"",@"SHT_CUDA_INFO"
	.align	4


	//----- nvinfo : EIATTR_REGCOUNT
	.align		4
        /*0000*/ 	.byte	0x04, 0x2f
        /*0002*/ 	.short	(.L_1 - .L_0)
	.align		4
.L_0:
        /*0004*/ 	.word	index@(_Z10initialize5graphi)
        /*0008*/ 	.word	0x00000008


	//----- nvinfo : EIATTR_FRAME_SIZE
	.align		4
.L_1:
        /*000c*/ 	.byte	0x04, 0x11
        /*000e*/ 	.short	(.L_3 - .L_2)
	.align		4
.L_2:
        /*0010*/ 	.word	index@(_Z10initialize5graphi)
        /*0014*/ 	.word	0x00000000


	//----- nvinfo : EIATTR_REGCOUNT
	.align		4
.L_3:
        /*0018*/ 	.byte	0x04, 0x2f
        /*001a*/ 	.short	(.L_5 - .L_4)
	.align		4
.L_4:
        /*001c*/ 	.word	index@(_Z3bfsR5graphiiPb)
        /*0020*/ 	.word	0x00000010


	//----- nvinfo : EIATTR_FRAME_SIZE
	.align		4
.L_5:
        /*0024*/ 	.byte	0x04, 0x11
        /*0026*/ 	.short	(.L_7 - .L_6)
	.align		4
.L_6:
        /*0028*/ 	.word	index@(_Z3bfsR5graphiiPb)
        /*002c*/ 	.word	0x00000000


	//----- nvinfo : EIATTR_MIN_STACK_SIZE
	.align		4
.L_7:
        /*0030*/ 	.byte	0x04, 0x12
        /*0032*/ 	.short	(.L_9 - .L_8)
	.align		4
.L_8:
        /*0034*/ 	.word	index@(_Z3bfsR5graphiiPb)
        /*0038*/ 	.word	0x00000000


	//----- nvinfo : EIATTR_MIN_STACK_SIZE
	.align		4
.L_9:
        /*003c*/ 	.byte	0x04, 0x12
        /*003e*/ 	.short	(.L_11 - .L_10)
	.align		4
.L_10:
        /*0040*/ 	.word	index@(_Z10initialize5graphi)
        /*0044*/ 	.word	0x00000000
.L_11:


//--------------------- .nv.compat                --------------------------
	.section	.nv.compat,"",@"SHT_CUDA_COMPAT_INFO"
	.align	4
        /*0000*/ 	.byte	0x02, 0x09, 0x00, 0x00, 0x02, 0x02, 0x01, 0x00, 0x02, 0x05, 0x05, 0x00, 0x03, 0x07, 0x01, 0x01
        /*0010*/ 	.byte	0x02, 0x03, 0x00, 0x00, 0x02, 0x06, 0x01, 0x00, 0x04, 0x0b, 0x08, 0x00, 0x09, 0x00, 0x00, 0x00
        /*0020*/ 	.byte	0x00, 0x00, 0x00, 0x00


//--------------------- .nv.info._Z3bfsR5graphiiPb --------------------------
	.section	.nv.info._Z3bfsR5graphiiPb,"",@"SHT_CUDA_INFO"
	.sectionflags	@""
	.align	4


	//----- nvinfo : EIATTR_CUDA_API_VERSION
	.align		4
        /*0000*/ 	.byte	0x04, 0x37
        /*0002*/ 	.short	(.L_13 - .L_12)
.L_12:
        /*0004*/ 	.word	0x00000082


	//----- nvinfo : EIATTR_KPARAM_INFO
	.align		4
.L_13:
        /*0008*/ 	.byte	0x04, 0x17
        /*000a*/ 	.short	(.L_15 - .L_14)
.L_14:
        /*000c*/ 	.word	0x00000000
        /*0010*/ 	.short	0x0003
        /*0012*/ 	.short	0x0010
        /*0014*/ 	.byte	0x00, 0xf5, 0x21, 0x00


	//----- nvinfo : EIATTR_KPARAM_INFO
	.align		4
.L_15:
        /*0018*/ 	.byte	0x04, 0x17
        /*001a*/ 	.short	(.L_17 - .L_16)
.L_16:
        /*001c*/ 	.word	0x00000000
        /*0020*/ 	.short	0x0002
        /*0022*/ 	.short	0x000c
        /*0024*/ 	.byte	0x00, 0xf0, 0x11, 0x00


	//----- nvinfo : EIATTR_KPARAM_INFO
	.align		4
.L_17:
        /*0028*/ 	.byte	0x04, 0x17
        /*002a*/ 	.short	(.L_19 - .L_18)
.L_18:
        /*002c*/ 	.word	0x00000000
        /*0030*/ 	.short	0x0001
        /*0032*/ 	.short	0x0008
        /*0034*/ 	.byte	0x00, 0xf0, 0x11, 0x00


	//----- nvinfo : EIATTR_KPARAM_INFO
	.align		4
.L_19:
        /*0038*/ 	.byte	0x04, 0x17
        /*003a*/ 	.short	(.L_21 - .L_20)
.L_20:
        /*003c*/ 	.word	0x00000000
        /*0040*/ 	.short	0x0000
        /*0042*/ 	.short	0x0000
        /*0044*/ 	.byte	0x00, 0xf5, 0x21, 0x00


	//----- nvinfo : EIATTR_SPARSE_MMA_MASK
	.align		4
.L_21:
        /*0048*/ 	.byte	0x03, 0x50
        /*004a*/ 	.short	0x0000


	//----- nvinfo : EIATTR_MAXREG_COUNT
	.align		4
        /*004c*/ 	.byte	0x03, 0x1b
        /*004e*/ 	.short	0x00ff


	//----- nvinfo : EIATTR_MERCURY_ISA_VERSION
	.align		4
        /*0050*/ 	.byte	0x03, 0x5f
        /*0052*/ 	.short	0x0101


	//----- nvinfo : EIATTR_VRC_CTA_INIT_COUNT
	.align		4
        /*0054*/ 	.byte	0x02, 0x4a
	.zero		1
	.zero		1


	//----- nvinfo : EIATTR_EXIT_INSTR_OFFSETS
	.align		4
        /*0058*/ 	.byte	0x04, 0x1c
        /*005a*/ 	.short	(.L_23 - .L_22)


	//   ....[0]....
.L_22:
        /*005c*/ 	.word	0x00000170


	//   ....[1]....
        /*0060*/ 	.word	0x000001a0


	//   ....[2]....
        /*0064*/ 	.word	0x000001e0


	//----- nvinfo : EIATTR_CBANK_PARAM_SIZE
	.align		4
.L_23:
        /*0068*/ 	.byte	0x03, 0x19
        /*006a*/ 	.short	0x0018


	//----- nvinfo : EIATTR_PARAM_CBANK
	.align		4
        /*006c*/ 	.byte	0x04, 0x0a
        /*006e*/ 	.short	(.L_25 - .L_24)
	.align		4
.L_24:
        /*0070*/ 	.word	index@(.nv.constant0._Z3bfsR5graphiiPb)
        /*0074*/ 	.short	0x0380
        /*0076*/ 	.short	0x0018


	//----- nvinfo : EIATTR_SW_WAR
	.align		4
.L_25:
        /*0078*/ 	.byte	0x04, 0x36
        /*007a*/ 	.short	(.L_27 - .L_26)
.L_26:
        /*007c*/ 	.word	0x00000008
.L_27:


//--------------------- .nv.info._Z10initialize5graphi --------------------------
	.section	.nv.info._Z10initialize5graphi,"",@"SHT_CUDA_INFO"
	.sectionflags	@""
	.align	4


	//----- nvinfo : EIATTR_CUDA_API_VERSION
	.align		4
        /*0000*/ 	.byte	0x04, 0x37
        /*0002*/ 	.short	(.L_29 - .L_28)
.L_28:
        /*0004*/ 	.word	0x00000082


	//----- nvinfo : EIATTR_KPARAM_INFO
	.align		4
.L_29:
        /*0008*/ 	.byte	0x04, 0x17
        /*000a*/ 	.short	(.L_31 - .L_30)
.L_30:
        /*000c*/ 	.word	0x00000000
        /*0010*/ 	.short	0x0001
        /*0012*/ 	.short	0x0018
        /*0014*/ 	.byte	0x00, 0xf0, 0x11, 0x00


	//----- nvinfo : EIATTR_KPARAM_INFO
	.align		4
.L_31:
        /*0018*/ 	.byte	0x04, 0x17
        /*001a*/ 	.short	(.L_33 - .L_32)
.L_32:
        /*001c*/ 	.word	0x00000000
        /*0020*/ 	.short	0x0000
        /*0022*/ 	.short	0x0000
        /*0024*/ 	.byte	0x00, 0xf0, 0x61, 0x00


	//----- nvinfo : EIATTR_SPARSE_MMA_MASK
	.align		4
.L_33:
        /*0028*/ 	.byte	0x03, 0x50
        /*002a*/ 	.short	0x0000


	//----- nvinfo : EIATTR_MAXREG_COUNT
	.align		4
        /*002c*/ 	.byte	0x03, 0x1b
        /*002e*/ 	.short	0x00ff


	//----- nvinfo : EIATTR_MERCURY_ISA_VERSION
	.align		4
        /*0030*/ 	.byte	0x03, 0x5f
        /*0032*/ 	.short	0x0101


	//----- nvinfo : EIATTR_VRC_CTA_INIT_COUNT
	.align		4
        /*0034*/ 	.byte	0x02, 0x4a
	.zero		1
	.zero		1


	//----- nvinfo : EIATTR_EXIT_INSTR_OFFSETS
	.align		4
        /*0038*/ 	.byte	0x04, 0x1c
        /*003a*/ 	.short	(.L_35 - .L_34)


	//   ....[0]....
.L_34:
        /*003c*/ 	.word	0x000000c0


	//----- nvinfo : EIATTR_CBANK_PARAM_SIZE
	.align		4
.L_35:
        /*0040*/ 	.byte	0x03, 0x19
        /*0042*/ 	.short	0x001c


	//----- nvinfo : EIATTR_PARAM_CBANK
	.align		4
        /*0044*/ 	.byte	0x04, 0x0a
        /*0046*/ 	.short	(.L_37 - .L_36)
	.align		4
.L_36:
        /*0048*/ 	.word	index@(.nv.constant0._Z10initialize5graphi)
        /*004c*/ 	.short	0x0380
        /*004e*/ 	.short	0x001c


	//----- nvinfo : EIATTR_SW_WAR
	.align		4
.L_37:
        /*0050*/ 	.byte	0x04, 0x36
        /*0052*/ 	.short	(.L_39 - .L_38)
.L_38:
        /*0054*/ 	.word	0x00000008
.L_39:


//--------------------- .nv.callgraph             --------------------------
	.section	.nv.callgraph,"",@"SHT_CUDA_CALLGRAPH"
	.align	4
	.sectionentsize	8
	.align		4
        /*0000*/ 	.word	0x00000000
	.align		4
        /*0004*/ 	.word	0xffffffff
	.align		4
        /*0008*/ 	.word	0x00000000
	.align		4
        /*000c*/ 	.word	0xfffffffe
	.align		4
        /*0010*/ 	.word	0x00000000
	.align		4
        /*0014*/ 	.word	0xfffffffd
	.align		4
        /*0018*/ 	.word	0x00000000
	.align		4
        /*001c*/ 	.word	0xfffffffc


//--------------------- .text._Z3bfsR5graphiiPb   --------------------------
	.section	.text._Z3bfsR5graphiiPb,"ax",@progbits
	.align	128
        .global         _Z3bfsR5graphiiPb
        .type           _Z3bfsR5graphiiPb,@function
        .size           _Z3bfsR5graphiiPb,(.L_x_2 - _Z3bfsR5graphiiPb)
        .other          _Z3bfsR5graphiiPb,@"STO_CUDA_ENTRY STV_DEFAULT"
_Z3bfsR5graphiiPb:
.text._Z3bfsR5graphiiPb:
[----:B------:R-:W-:Y:S08]  /*0000*/  LDC R1, c[0x0][0x37c] ;  /* 0x0000df00ff017b82 */ /* 0x000ff00000000800 */
[----:B------:R-:W0:Y:S01]  /*0010*/  LDC.64 R10, c[0x0][0x380] ;  /* 0x0000e000ff0a7b82 */ /* 0x000e220000000a00 */
[----:B------:R-:W0:Y:S01]  /*0020*/  LDCU.64 UR4, c[0x0][0x358] ;  /* 0x00006b00ff0477ac */ /* 0x000e220008000a00 */
[----:B------:R-:W1:Y:S06]  /*0030*/  S2R R0, SR_TID.X ;  /* 0x0000000000007919 */ /* 0x000e6c0000002100 */
[----:B------:R-:W1:Y:S08]  /*0040*/  S2UR UR6, SR_CTAID.X ;  /* 0x00000000000679c3 */ /* 0x000e700000002500 */
[----:B------:R-:W1:Y:S01]  /*0050*/  LDC R5, c[0x0][0x360] ;  /* 0x0000d800ff057b82 */ /* 0x000e620000000800 */
[----:B0-----:R-:W2:Y:S07]  /*0060*/  LDG.E.64 R2, desc[UR4][R10.64+0x10] ;  /* 0x000010040a027981 */ /* 0x001eae000c1e1b00 */
[----:B------:R-:W0:Y:S01]  /*0070*/  LDC R13, c[0x0][0x38c] ;  /* 0x0000e300ff0d7b82 */ /* 0x000e220000000800 */
[----:B-1----:R-:W-:-:S04]  /*0080*/  IMAD R5, R5, UR6, R0 ;  /* 0x0000000605057c24 */ /* 0x002fc8000f8e0200 */
[----:B--2---:R-:W-:Y:S02]  /*0090*/  IMAD.WIDE.U32 R2, R5, 0x8, R2 ;  /* 0x0000000805027825 */ /* 0x004fe400078e0002 */
[----:B------:R-:W2:Y:S04]  /*00a0*/  LDG.E.64 R4, desc[UR4][R10.64+0x8] ;  /* 0x000008040a047981 */ /* 0x000ea8000c1e1b00 */
[----:B------:R-:W2:Y:S04]  /*00b0*/  LDG.E R7, desc[UR4][R2.64+0x4] ;  /* 0x0000040402077981 */ /* 0x000ea8000c1e1900 */
[----:B------:R-:W3:Y:S01]  /*00c0*/  LDG.E R9, desc[UR4][R2.64] ;  /* 0x0000000402097981 */ /* 0x000ee2000c1e1900 */
[----:B--2---:R-:W-:-:S04]  /*00d0*/  IMAD.WIDE R6, R7, 0x4, R4 ;  /* 0x0000000407067825 */ /* 0x004fc800078e0204 */
[----:B---3--:R-:W-:Y:S01]  /*00e0*/  IMAD.WIDE R4, R9, 0x4, R4 ;  /* 0x0000000409047825 */ /* 0x008fe200078e0204 */
[----:B------:R-:W2:Y:S04]  /*00f0*/  LDG.E R12, desc[UR4][R6.64] ;  /* 0x00000004060c7981 */ /* 0x000ea8000c1e1900 */
[----:B------:R-:W3:Y:S01]  /*0100*/  LDG.E R0, desc[UR4][R4.64] ;  /* 0x0000000404007981 */ /* 0x000ee2000c1e1900 */
[----:B0-----:R-:W-:Y:S02]  /*0110*/  IADD3 R11, PT, PT, R13, 0x1, RZ ;  /* 0x000000010d0b7810 */ /* 0x001fe40007ffe0ff */
[----:B--2---:R-:W-:-:S04]  /*0120*/  ISETP.NE.AND P0, PT, R12, -0x1, PT ;  /* 0xffffffff0c00780c */ /* 0x004fc80003f05270 */
[----:B---3--:R-:W-:-:S13]  /*0130*/  ISETP.EQ.OR P0, PT, R0, -0x1, P0 ;  /* 0xffffffff0000780c */ /* 0x008fda0000702670 */
[----:B------:R-:W0:Y:S01]  /*0140*/  @!P0 LDC.64 R8, c[0x0][0x390] ;  /* 0x0000e400ff088b82 */ /* 0x000e220000000a00 */
[----:B------:R1:W-:Y:S04]  /*0150*/  @!P0 STG.E desc[UR4][R6.64], R11 ;  /* 0x0000000b06008986 */ /* 0x0003e8000c101904 */
[----:B0-----:R1:W-:Y:S01]  /*0160*/  @!P0 STG.E.U8 desc[UR4][R8.64], RZ ;  /* 0x000000ff08008986 */ /* 0x0013e2000c101104 */
[----:B------:R-:W-:Y:S05]  /*0170*/  @!P0 EXIT ;  /* 0x000000000000894d */ /* 0x000fea0003800000 */
[----:B------:R-:W-:-:S04]  /*0180*/  ISETP.NE.AND P0, PT, R12, -0x1, PT ;  /* 0xffffffff0c00780c */ /* 0x000fc80003f05270 */
[----:B------:R-:W-:-:S13]  /*0190*/  ISETP.NE.OR P0, PT, R0, -0x1, !P0 ;  /* 0xffffffff0000780c */ /* 0x000fda0004705670 */
[----:B------:R-:W-:Y:S05]  /*01a0*/  @P0 EXIT ;  /* 0x000000000000094d */ /* 0x000fea0003800000 */
[----:B------:R-:W0:Y:S01]  /*01b0*/  LDC.64 R2, c[0x0][0x390] ;  /* 0x0000e400ff027b82 */ /* 0x000e220000000a00 */
[----:B------:R-:W-:Y:S04]  /*01c0*/  STG.E desc[UR4][R4.64], R11 ;  /* 0x0000000b04007986 */ /* 0x000fe8000c101904 */
[----:B0-----:R-:W-:Y:S01]  /*01d0*/  STG.E.U8 desc[UR4][R2.64], RZ ;  /* 0x000000ff02007986 */ /* 0x001fe2000c101104 */
[----:B------:R-:W-:Y:S05]  /*01e0*/  EXIT ;  /* 0x000000000000794d */ /* 0x000fea0003800000 */
.L_x_0:
[----:B------:R-:W-:-:S00]  /*01f0*/  BRA `(.L_x_0) ;  /* 0xfffffffc00fc7947 */ /* 0x000fc0000383ffff */
[----:B------:R-:W-:-:S00]  /*0200*/  NOP ;  /* 0x0000000000007918 */ /* 0x000fc00000000000 */
[----:B------:R-:W-:-:S00]  /*0210*/  NOP ;  /* 0x0000000000007918 */ /* 0x000fc00000000000 */
[----:B------:R-:W-:-:S00]  /*0220*/  NOP ;  /* 0x0000000000007918 */ /* 0x000fc00000000000 */
[----:B------:R-:W-:-:S00]  /*0230*/  NOP ;  /* 0x0000000000007918 */ /* 0x000fc00000000000 */
[----:B------:R-:W-:-:S00]  /*0240*/  NOP ;  /* 0x0000000000007918 */ /* 0x000fc00000000000 */
[----:B------:R-:W-:-:S00]  /*0250*/  NOP ;  /* 0x0000000000007918 */ /* 0x000fc00000000000 */
[----:B------:R-:W-:-:S00]  /*0260*/  NOP ;  /* 0x0000000000007918 */ /* 0x000fc00000000000 */
[----:B------:R-:W-:-:S00]  /*0270*/  NOP ;  /* 0x0000000000007918 */ /* 0x000fc00000000000 */
.L_x_2:


//--------------------- .text._Z10initialize5graphi --------------------------
	.section	.text._Z10initialize5graphi,"ax",@progbits
	.align	128
        .global         _Z10initialize5graphi
        .type           _Z10initialize5graphi,@function
        .size           _Z10initialize5graphi,(.L_x_3 - _Z10initialize5graphi)
        .other          _Z10initialize5graphi,@"STO_CUDA_ENTRY STV_DEFAULT"
_Z10initialize5graphi:
.text._Z10initialize5graphi:
[----:B------:R-:W-:Y:S01]  /*0000*/  LDC R1, c[0x0][0x37c] ;  /* 0x0000df00ff017b82 */ /* 0x000fe20000000800 */
[----:B------:R-:W0:Y:S07]  /*0010*/  S2R R0, SR_TID.X ;  /* 0x0000000000007919 */ /* 0x000e2e0000002100 */
[----:B------:R-:W0:Y:S01]  /*0020*/  S2UR UR6, SR_CTAID.X ;  /* 0x00000000000679c3 */ /* 0x000e220000002500 */
[----:B------:R-:W1:Y:S01]  /*0030*/  LDCU UR7, c[0x0][0x398] ;  /* 0x00007300ff0777ac */ /* 0x000e620008000800 */
[----:B------:R-:W2:Y:S06]  /*0040*/  LDCU.64 UR4, c[0x0][0x358] ;  /* 0x00006b00ff0477ac */ /* 0x000eac0008000a00 */
[----:B------:R-:W0:Y:S08]  /*0050*/  LDC R5, c[0x0][0x360] ;  /* 0x0000d800ff057b82 */ /* 0x000e300000000800 */
[----:B------:R-:W3:Y:S01]  /*0060*/  LDC.64 R2, c[0x0][0x388] ;  /* 0x0000e200ff027b82 */ /* 0x000ee20000000a00 */
[----:B0-----:R-:W-:-:S05]  /*0070*/  IMAD R5, R5, UR6, R0 ;  /* 0x0000000605057c24 */ /* 0x001fca000f8e0200 */
[C---:B-1----:R-:W-:Y:S01]  /*0080*/  ISETP.NE.AND P0, PT, R5.reuse, UR7, PT ;  /* 0x0000000705007c0c */ /* 0x042fe2000bf05270 */
[----:B---3--:R-:W-:-:S03]  /*0090*/  IMAD.WIDE.U32 R2, R5, 0x4, R2 ;  /* 0x0000000405027825 */ /* 0x008fc600078e0002 */
[----:B------:R-:W-:-:S05]  /*00a0*/  SEL R5, RZ, 0xffffffff, !P0 ;  /* 0xffffffffff057807 */ /* 0x000fca0004000000 */
[----:B--2---:R-:W-:Y:S01]  /*00b0*/  STG.E desc[UR4][R2.64], R5 ;  /* 0x0000000502007986 */ /* 0x004fe2000c101904 */
[----:B------:R-:W-:Y:S05]  /*00c0*/  EXIT ;  /* 0x000000000000794d */ /* 0x000fea0003800000 */
.L_x_1:
        /* <DEDUP_REMOVED lines=11> */
.L_x_3:


//--------------------- .nv.shared.reserved.0     --------------------------
	.section	.nv.shared.reserved.0,"aw",@nobits
	.weak		__nv_reservedSMEM_offset_0_alias
	.size		__nv_reservedSMEM_offset_0_alias, 0, 64
	.other		__nv_reservedSMEM_offset_0_alias,@"STO_CUDA_RESERVED_SHARED STV_DEFAULT"
__nv_reservedSMEM_offset_0_alias:
	.zero		0
	.zero		64


//--------------------- .nv.constant0._Z3bfsR5graphiiPb --------------------------
	.section	.nv.constant0._Z3bfsR5graphiiPb,"a",@progbits
	.sectionflags	@""
	.align	4
.nv.constant0._Z3bfsR5graphiiPb:
	.zero		920


//--------------------- .nv.constant0._Z10initialize5graphi --------------------------
	.section	.nv.constant0._Z10initialize5graphi,"a",@progbits
	.sectionflags	@""
	.align	4
.nv.constant0._Z10initialize5graphi:
	.zero		924


//--------------------- SYMBOLS --------------------------

	.type		.nv.reservedSmem.offset0,@object
	.size		.nv.reservedSmem.offset0,0x4
